//
// Generated by NVIDIA NVVM Compiler
//
// Compiler Build ID: CL-36424714
// Cuda compilation tools, release 13.0, V13.0.88
// Based on NVVM 20.0.0
//

.version 9.0
.target sm_100
.address_size 64

	// .globl	_Z10min_reducePiS_S_i
// _ZZ10min_reducePiS_S_iE5sdata has been demoted
// _ZZ10min_reducePiS_S_iE8sIdxdata has been demoted

.visible .entry _Z10min_reducePiS_S_i(
	.param .u64 .ptr .align 1 _Z10min_reducePiS_S_i_param_0,
	.param .u64 .ptr .align 1 _Z10min_reducePiS_S_i_param_1,
	.param .u64 .ptr .align 1 _Z10min_reducePiS_S_i_param_2,
	.param .u32 _Z10min_reducePiS_S_i_param_3
)
{
	.reg .pred 	%p<50>;
	.reg .b32 	%r<234>;
	.reg .b64 	%rd<71>;
	// demoted variable
	.shared .align 4 .b8 _ZZ10min_reducePiS_S_iE5sdata[512];
	// demoted variable
	.shared .align 4 .b8 _ZZ10min_reducePiS_S_iE8sIdxdata[512];
	ld.param.u64 	%rd4, [_Z10min_reducePiS_S_i_param_0];
	ld.param.u64 	%rd5, [_Z10min_reducePiS_S_i_param_1];
	ld.param.u64 	%rd6, [_Z10min_reducePiS_S_i_param_2];
	ld.param.u32 	%r57, [_Z10min_reducePiS_S_i_param_3];
	cvta.to.global.u64 	%rd1, %rd4;
	cvta.to.global.u64 	%rd2, %rd6;
	cvta.to.global.u64 	%rd3, %rd5;
	mov.u32 	%r1, %ctaid.x;
	shl.b32 	%r2, %r1, 7;
	mov.u32 	%r3, %tid.x;
	add.s32 	%r222, %r2, %r3;
	setp.ge.u32 	%p1, %r222, %r57;
	mov.b32 	%r233, -1;
	mov.b32 	%r232, 2147483647;
	@%p1 bra 	$L__BB0_14;
	add.s32 	%r63, %r222, 4096;
	max.u32 	%r64, %r57, %r63;
	not.b32 	%r65, %r3;
	add.s32 	%r66, %r64, %r65;
	sub.s32 	%r67, %r66, %r2;
	shr.u32 	%r68, %r67, 12;
	add.s32 	%r5, %r68, 1;
	and.b32  	%r6, %r5, 15;
	setp.lt.u32 	%p2, %r67, 61440;
	mov.b32 	%r232, 2147483647;
	mov.b32 	%r233, -1;
	@%p2 bra 	$L__BB0_5;
	add.s32 	%r210, %r222, 32768;
	and.b32  	%r71, %r5, 2097136;
	neg.s32 	%r209, %r71;
	mov.b32 	%r232, 2147483647;
	mov.b32 	%r233, -1;
$L__BB0_3:
	.pragma "nounroll";
	add.s32 	%r72, %r210, -32768;
	mul.wide.u32 	%rd7, %r72, 4;
	add.s64 	%rd8, %rd1, %rd7;
	ld.global.u32 	%r73, [%rd8];
	setp.lt.s32 	%p3, %r73, %r232;
	min.s32 	%r74, %r73, %r232;
	selp.b32 	%r75, %r72, %r233, %p3;
	add.s32 	%r76, %r210, -28672;
	mul.wide.u32 	%rd9, %r76, 4;
	add.s64 	%rd10, %rd1, %rd9;
	ld.global.u32 	%r77, [%rd10];
	setp.lt.s32 	%p4, %r77, %r74;
	min.s32 	%r78, %r77, %r74;
	selp.b32 	%r79, %r76, %r75, %p4;
	add.s32 	%r80, %r210, -24576;
	mul.wide.u32 	%rd11, %r80, 4;
	add.s64 	%rd12, %rd1, %rd11;
	ld.global.u32 	%r81, [%rd12];
	setp.lt.s32 	%p5, %r81, %r78;
	min.s32 	%r82, %r81, %r78;
	selp.b32 	%r83, %r80, %r79, %p5;
	add.s32 	%r84, %r210, -20480;
	mul.wide.u32 	%rd13, %r84, 4;
	add.s64 	%rd14, %rd1, %rd13;
	ld.global.u32 	%r85, [%rd14];
	setp.lt.s32 	%p6, %r85, %r82;
	min.s32 	%r86, %r85, %r82;
	selp.b32 	%r87, %r84, %r83, %p6;
	add.s32 	%r88, %r210, -16384;
	mul.wide.u32 	%rd15, %r88, 4;
	add.s64 	%rd16, %rd1, %rd15;
	ld.global.u32 	%r89, [%rd16];
	setp.lt.s32 	%p7, %r89, %r86;
	min.s32 	%r90, %r89, %r86;
	selp.b32 	%r91, %r88, %r87, %p7;
	add.s32 	%r92, %r210, -12288;
	mul.wide.u32 	%rd17, %r92, 4;
	add.s64 	%rd18, %rd1, %rd17;
	ld.global.u32 	%r93, [%rd18];
	setp.lt.s32 	%p8, %r93, %r90;
	min.s32 	%r94, %r93, %r90;
	selp.b32 	%r95, %r92, %r91, %p8;
	add.s32 	%r96, %r210, -8192;
	mul.wide.u32 	%rd19, %r96, 4;
	add.s64 	%rd20, %rd1, %rd19;
	ld.global.u32 	%r97, [%rd20];
	setp.lt.s32 	%p9, %r97, %r94;
	min.s32 	%r98, %r97, %r94;
	selp.b32 	%r99, %r96, %r95, %p9;
	add.s32 	%r100, %r210, -4096;
	mul.wide.u32 	%rd21, %r100, 4;
	add.s64 	%rd22, %rd1, %rd21;
	ld.global.u32 	%r101, [%rd22];
	setp.lt.s32 	%p10, %r101, %r98;
	min.s32 	%r102, %r101, %r98;
	selp.b32 	%r103, %r100, %r99, %p10;
	add.s32 	%r104, %r210, 28672;
	mul.wide.u32 	%rd23, %r210, 4;
	add.s64 	%rd24, %rd1, %rd23;
	ld.global.u32 	%r105, [%rd24];
	setp.lt.s32 	%p11, %r105, %r102;
	min.s32 	%r106, %r105, %r102;
	selp.b32 	%r107, %r210, %r103, %p11;
	add.s32 	%r108, %r210, 4096;
	mul.wide.u32 	%rd25, %r108, 4;
	add.s64 	%rd26, %rd1, %rd25;
	ld.global.u32 	%r109, [%rd26];
	setp.lt.s32 	%p12, %r109, %r106;
	min.s32 	%r110, %r109, %r106;
	selp.b32 	%r111, %r108, %r107, %p12;
	add.s32 	%r112, %r210, 8192;
	mul.wide.u32 	%rd27, %r112, 4;
	add.s64 	%rd28, %rd1, %rd27;
	ld.global.u32 	%r113, [%rd28];
	setp.lt.s32 	%p13, %r113, %r110;
	min.s32 	%r114, %r113, %r110;
	selp.b32 	%r115, %r112, %r111, %p13;
	add.s32 	%r116, %r210, 12288;
	mul.wide.u32 	%rd29, %r116, 4;
	add.s64 	%rd30, %rd1, %rd29;
	ld.global.u32 	%r117, [%rd30];
	setp.lt.s32 	%p14, %r117, %r114;
	min.s32 	%r118, %r117, %r114;
	selp.b32 	%r119, %r116, %r115, %p14;
	add.s32 	%r120, %r210, 16384;
	mul.wide.u32 	%rd31, %r120, 4;
	add.s64 	%rd32, %rd1, %rd31;
	ld.global.u32 	%r121, [%rd32];
	setp.lt.s32 	%p15, %r121, %r118;
	min.s32 	%r122, %r121, %r118;
	selp.b32 	%r123, %r120, %r119, %p15;
	add.s32 	%r124, %r210, 20480;
	mul.wide.u32 	%rd33, %r124, 4;
	add.s64 	%rd34, %rd1, %rd33;
	ld.global.u32 	%r125, [%rd34];
	setp.lt.s32 	%p16, %r125, %r122;
	min.s32 	%r126, %r125, %r122;
	selp.b32 	%r127, %r124, %r123, %p16;
	add.s32 	%r128, %r210, 24576;
	mul.wide.u32 	%rd35, %r128, 4;
	add.s64 	%rd36, %rd1, %rd35;
	ld.global.u32 	%r129, [%rd36];
	setp.lt.s32 	%p17, %r129, %r126;
	min.s32 	%r130, %r129, %r126;
	selp.b32 	%r131, %r128, %r127, %p17;
	mul.wide.u32 	%rd37, %r104, 4;
	add.s64 	%rd38, %rd1, %rd37;
	ld.global.u32 	%r132, [%rd38];
	setp.lt.s32 	%p18, %r132, %r130;
	min.s32 	%r232, %r132, %r130;
	selp.b32 	%r233, %r104, %r131, %p18;
	add.s32 	%r210, %r210, 65536;
	add.s32 	%r209, %r209, 16;
	setp.ne.s32 	%p19, %r209, 0;
	@%p19 bra 	$L__BB0_3;
	add.s32 	%r222, %r210, -32768;
$L__BB0_5:
	setp.eq.s32 	%p20, %r6, 0;
	@%p20 bra 	$L__BB0_14;
	and.b32  	%r23, %r5, 7;
	setp.lt.u32 	%p21, %r6, 8;
	@%p21 bra 	$L__BB0_8;
	mul.wide.u32 	%rd39, %r222, 4;
	add.s64 	%rd40, %rd1, %rd39;
	ld.global.u32 	%r134, [%rd40];
	setp.lt.s32 	%p22, %r134, %r232;
	min.s32 	%r135, %r134, %r232;
	selp.b32 	%r136, %r222, %r233, %p22;
	add.s32 	%r137, %r222, 4096;
	mul.wide.u32 	%rd41, %r137, 4;
	add.s64 	%rd42, %rd1, %rd41;
	ld.global.u32 	%r138, [%rd42];
	setp.lt.s32 	%p23, %r138, %r135;
	min.s32 	%r139, %r138, %r135;
	selp.b32 	%r140, %r137, %r136, %p23;
	add.s32 	%r141, %r222, 8192;
	mul.wide.u32 	%rd43, %r141, 4;
	add.s64 	%rd44, %rd1, %rd43;
	ld.global.u32 	%r142, [%rd44];
	setp.lt.s32 	%p24, %r142, %r139;
	min.s32 	%r143, %r142, %r139;
	selp.b32 	%r144, %r141, %r140, %p24;
	add.s32 	%r145, %r222, 12288;
	mul.wide.u32 	%rd45, %r145, 4;
	add.s64 	%rd46, %rd1, %rd45;
	ld.global.u32 	%r146, [%rd46];
	setp.lt.s32 	%p25, %r146, %r143;
	min.s32 	%r147, %r146, %r143;
	selp.b32 	%r148, %r145, %r144, %p25;
	add.s32 	%r149, %r222, 16384;
	mul.wide.u32 	%rd47, %r149, 4;
	add.s64 	%rd48, %rd1, %rd47;
	ld.global.u32 	%r150, [%rd48];
	setp.lt.s32 	%p26, %r150, %r147;
	min.s32 	%r151, %r150, %r147;
	selp.b32 	%r152, %r149, %r148, %p26;
	add.s32 	%r153, %r222, 20480;
	mul.wide.u32 	%rd49, %r153, 4;
	add.s64 	%rd50, %rd1, %rd49;
	ld.global.u32 	%r154, [%rd50];
	setp.lt.s32 	%p27, %r154, %r151;
	min.s32 	%r155, %r154, %r151;
	selp.b32 	%r156, %r153, %r152, %p27;
	add.s32 	%r157, %r222, 24576;
	mul.wide.u32 	%rd51, %r157, 4;
	add.s64 	%rd52, %rd1, %rd51;
	ld.global.u32 	%r158, [%rd52];
	setp.lt.s32 	%p28, %r158, %r155;
	min.s32 	%r159, %r158, %r155;
	selp.b32 	%r160, %r157, %r156, %p28;
	add.s32 	%r161, %r222, 28672;
	mul.wide.u32 	%rd53, %r161, 4;
	add.s64 	%rd54, %rd1, %rd53;
	ld.global.u32 	%r162, [%rd54];
	setp.lt.s32 	%p29, %r162, %r159;
	min.s32 	%r232, %r162, %r159;
	selp.b32 	%r233, %r161, %r160, %p29;
	add.s32 	%r222, %r222, 32768;
$L__BB0_8:
	setp.eq.s32 	%p30, %r23, 0;
	@%p30 bra 	$L__BB0_14;
	and.b32  	%r32, %r5, 3;
	setp.lt.u32 	%p31, %r23, 4;
	@%p31 bra 	$L__BB0_11;
	mul.wide.u32 	%rd55, %r222, 4;
	add.s64 	%rd56, %rd1, %rd55;
	ld.global.u32 	%r164, [%rd56];
	setp.lt.s32 	%p32, %r164, %r232;
	min.s32 	%r165, %r164, %r232;
	selp.b32 	%r166, %r222, %r233, %p32;
	add.s32 	%r167, %r222, 4096;
	mul.wide.u32 	%rd57, %r167, 4;
	add.s64 	%rd58, %rd1, %rd57;
	ld.global.u32 	%r168, [%rd58];
	setp.lt.s32 	%p33, %r168, %r165;
	min.s32 	%r169, %r168, %r165;
	selp.b32 	%r170, %r167, %r166, %p33;
	add.s32 	%r171, %r222, 8192;
	mul.wide.u32 	%rd59, %r171, 4;
	add.s64 	%rd60, %rd1, %rd59;
	ld.global.u32 	%r172, [%rd60];
	setp.lt.s32 	%p34, %r172, %r169;
	min.s32 	%r173, %r172, %r169;
	selp.b32 	%r174, %r171, %r170, %p34;
	add.s32 	%r175, %r222, 12288;
	mul.wide.u32 	%rd61, %r175, 4;
	add.s64 	%rd62, %rd1, %rd61;
	ld.global.u32 	%r176, [%rd62];
	setp.lt.s32 	%p35, %r176, %r173;
	min.s32 	%r232, %r176, %r173;
	selp.b32 	%r233, %r175, %r174, %p35;
	add.s32 	%r222, %r222, 16384;
$L__BB0_11:
	setp.eq.s32 	%p36, %r32, 0;
	@%p36 bra 	$L__BB0_14;
	neg.s32 	%r228, %r32;
$L__BB0_13:
	.pragma "nounroll";
	mul.wide.u32 	%rd63, %r222, 4;
	add.s64 	%rd64, %rd1, %rd63;
	ld.global.u32 	%r177, [%rd64];
	setp.lt.s32 	%p37, %r177, %r232;
	min.s32 	%r232, %r177, %r232;
	selp.b32 	%r233, %r222, %r233, %p37;
	add.s32 	%r222, %r222, 4096;
	add.s32 	%r228, %r228, 1;
	setp.ne.s32 	%p38, %r228, 0;
	@%p38 bra 	$L__BB0_13;
$L__BB0_14:
	shl.b32 	%r178, %r3, 2;
	mov.u32 	%r179, _ZZ10min_reducePiS_S_iE5sdata;
	add.s32 	%r52, %r179, %r178;
	st.shared.u32 	[%r52], %r232;
	mov.u32 	%r180, _ZZ10min_reducePiS_S_iE8sIdxdata;
	add.s32 	%r53, %r180, %r178;
	st.shared.u32 	[%r53], %r233;
	bar.sync 	0;
	setp.gt.u32 	%p39, %r3, 63;
	@%p39 bra 	$L__BB0_17;
	ld.shared.u32 	%r181, [%r52];
	ld.shared.u32 	%r54, [%r52+256];
	setp.le.s32 	%p40, %r181, %r54;
	@%p40 bra 	$L__BB0_17;
	st.shared.u32 	[%r52], %r54;
	ld.shared.u32 	%r182, [%r53+256];
	st.shared.u32 	[%r53], %r182;
$L__BB0_17:
	bar.sync 	0;
	setp.gt.u32 	%p41, %r3, 31;
	@%p41 bra 	$L__BB0_34;
	ld.volatile.shared.u32 	%r183, [%r52];
	ld.volatile.shared.u32 	%r184, [%r52+128];
	setp.le.s32 	%p42, %r183, %r184;
	@%p42 bra 	$L__BB0_20;
	ld.volatile.shared.u32 	%r185, [%r52+128];
	st.volatile.shared.u32 	[%r52], %r185;
	ld.volatile.shared.u32 	%r186, [%r53+128];
	st.volatile.shared.u32 	[%r53], %r186;
$L__BB0_20:
	ld.volatile.shared.u32 	%r187, [%r52];
	ld.volatile.shared.u32 	%r188, [%r52+64];
	setp.le.s32 	%p43, %r187, %r188;
	@%p43 bra 	$L__BB0_22;
	ld.volatile.shared.u32 	%r189, [%r52+64];
	st.volatile.shared.u32 	[%r52], %r189;
	ld.volatile.shared.u32 	%r190, [%r53+64];
	st.volatile.shared.u32 	[%r53], %r190;
$L__BB0_22:
	ld.volatile.shared.u32 	%r191, [%r52];
	ld.volatile.shared.u32 	%r192, [%r52+32];
	setp.le.s32 	%p44, %r191, %r192;
	@%p44 bra 	$L__BB0_24;
	ld.volatile.shared.u32 	%r193, [%r52+32];
	st.volatile.shared.u32 	[%r52], %r193;
	ld.volatile.shared.u32 	%r194, [%r53+32];
	st.volatile.shared.u32 	[%r53], %r194;
$L__BB0_24:
	ld.volatile.shared.u32 	%r195, [%r52];
	ld.volatile.shared.u32 	%r196, [%r52+16];
	setp.le.s32 	%p45, %r195, %r196;
	@%p45 bra 	$L__BB0_26;
	ld.volatile.shared.u32 	%r197, [%r52+16];
	st.volatile.shared.u32 	[%r52], %r197;
	ld.volatile.shared.u32 	%r198, [%r53+16];
	st.volatile.shared.u32 	[%r53], %r198;
$L__BB0_26:
	ld.volatile.shared.u32 	%r199, [%r52];
	ld.volatile.shared.u32 	%r200, [%r52+8];
	setp.le.s32 	%p46, %r199, %r200;
	@%p46 bra 	$L__BB0_28;
	ld.volatile.shared.u32 	%r201, [%r52+8];
	st.volatile.shared.u32 	[%r52], %r201;
	ld.volatile.shared.u32 	%r202, [%r53+8];
	st.volatile.shared.u32 	[%r53], %r202;
$L__BB0_28:
	ld.volatile.shared.u32 	%r203, [%r52];
	ld.volatile.shared.u32 	%r204, [%r52+4];
	setp.le.s32 	%p47, %r203, %r204;
	@%p47 bra 	$L__BB0_30;
	ld.volatile.shared.u32 	%r205, [%r52+4];
	st.volatile.shared.u32 	[%r52], %r205;
	ld.volatile.shared.u32 	%r206, [%r53+4];
	st.volatile.shared.u32 	[%r53], %r206;
$L__BB0_30:
	setp.ne.s32 	%p48, %r3, 0;
	@%p48 bra 	$L__BB0_34;
	ld.shared.u32 	%r55, [_ZZ10min_reducePiS_S_iE5sdata];
	ld.shared.u32 	%r56, [_ZZ10min_reducePiS_S_iE5sdata+4];
	setp.ge.s32 	%p49, %r55, %r56;
	@%p49 bra 	$L__BB0_33;
	mul.wide.u32 	%rd68, %r1, 4;
	add.s64 	%rd69, %rd3, %rd68;
	st.global.u32 	[%rd69], %r55;
	ld.shared.u32 	%r208, [_ZZ10min_reducePiS_S_iE8sIdxdata];
	add.s64 	%rd70, %rd2, %rd68;
	st.global.u32 	[%rd70], %r208;
	bra.uni 	$L__BB0_34;
$L__BB0_33:
	mul.wide.u32 	%rd65, %r1, 4;
	add.s64 	%rd66, %rd3, %rd65;
	st.global.u32 	[%rd66], %r56;
	ld.shared.u32 	%r207, [_ZZ10min_reducePiS_S_iE8sIdxdata+4];
	add.s64 	%rd67, %rd2, %rd65;
	st.global.u32 	[%rd67], %r207;
$L__BB0_34:
	ret;

}


// ===== COMPILED SASS (sm_100) =====

	.target	sm_100

	.elftype	@"ET_EXEC"


//--------------------- .note.nv.tkinfo           --------------------------
	.section	.note.nv.tkinfo,"",@"SHT_NOTE"
	.sectionflags	@"SHF_NOTE_NV_TKINFO"
	.tkinfo
        /*0018*/ 	.word	0x00000002
        /*0030*/ 	.string	""
        /*0030*/ 	.string	"ptxas"
        /*0030*/ 	.string	"Cuda compilation tools, release 13.0, V13.0.88"
        /*0030*/ 	.string	"Build cuda_13.0.r13.0/compiler.36424714_0"
        /*0030*/ 	.string	"-arch sm_100 -m 64 "



//--------------------- .note.nv.cuinfo           --------------------------
	.section	.note.nv.cuinfo,"",@"SHT_NOTE"
	.sectionflags	@"SHF_NOTE_NV_CUINFO"
        /*0018*/ 	.short	0x0002
        /*001a*/ 	.short	0x0064
        /*001c*/ 	.short	0x0082
	.zero		2


//--------------------- .nv.info                  --------------------------
	.section	.nv.info,"",@"SHT_CUDA_INFO"
	.align	4


	//----- nvinfo : EIATTR_REGCOUNT
	.align		4
        /*0000*/ 	.byte	0x04, 0x2f
        /*0002*/ 	.short	(.L_1 - .L_0)
	.align		4
.L_0:
        /*0004*/ 	.word	index@(_Z10min_reducePiS_S_i)
        /*0008*/ 	.word	0x00000020


	//----- nvinfo : EIATTR_FRAME_SIZE
	.align		4
.L_1:
        /*000c*/ 	.byte	0x04, 0x11
        /*000e*/ 	.short	(.L_3 - .L_2)
	.align		4
.L_2:
        /*0010*/ 	.word	index@(_Z10min_reducePiS_S_i)
        /*0014*/ 	.word	0x00000000


	//----- nvinfo : EIATTR_MIN_STACK_SIZE
	.align		4
.L_3:
        /*0018*/ 	.byte	0x04, 0x12
        /*001a*/ 	.short	(.L_5 - .L_4)
	.align		4
.L_4:
        /*001c*/ 	.word	index@(_Z10min_reducePiS_S_i)
        /*0020*/ 	.word	0x00000000
.L_5:


//--------------------- .nv.compat                --------------------------
	.section	.nv.compat,"",@"SHT_CUDA_COMPAT_INFO"
	.align	4
        /*0000*/ 	.byte	0x02, 0x09, 0x00, 0x00, 0x02, 0x02, 0x01, 0x00, 0x02, 0x05, 0x05, 0x00, 0x03, 0x07, 0x01, 0x01
        /*0010*/ 	.byte	0x02, 0x03, 0x00, 0x00, 0x02, 0x06, 0x01, 0x00, 0x04, 0x0b, 0x08, 0x00, 0x09, 0x00, 0x00, 0x00
        /*0020*/ 	.byte	0x00, 0x00, 0x00, 0x00


//--------------------- .nv.info._Z10min_reducePiS_S_i --------------------------
	.section	.nv.info._Z10min_reducePiS_S_i,"",@"SHT_CUDA_INFO"
	.sectionflags	@""
	.align	4


	//----- nvinfo : EIATTR_CUDA_API_VERSION
	.align		4
        /*0000*/ 	.byte	0x04, 0x37
        /*0002*/ 	.short	(.L_7 - .L_6)
.L_6:
        /*0004*/ 	.word	0x00000082


	//----- nvinfo : EIATTR_KPARAM_INFO
	.align		4
.L_7:
        /*0008*/ 	.byte	0x04, 0x17
        /*000a*/ 	.short	(.L_9 - .L_8)
.L_8:
        /*000c*/ 	.word	0x00000000
        /*0010*/ 	.short	0x0003
        /*0012*/ 	.short	0x0018
        /*0014*/ 	.byte	0x00, 0xf0, 0x11, 0x00


	//----- nvinfo : EIATTR_KPARAM_INFO
	.align		4
.L_9:
        /*0018*/ 	.byte	0x04, 0x17
        /*001a*/ 	.short	(.L_11 - .L_10)
.L_10:
        /*001c*/ 	.word	0x00000000
        /*0020*/ 	.short	0x0002
        /*0022*/ 	.short	0x0010
        /*0024*/ 	.byte	0x00, 0xf5, 0x21, 0x00


	//----- nvinfo : EIATTR_KPARAM_INFO
	.align		4
.L_11:
        /*0028*/ 	.byte	0x04, 0x17
        /*002a*/ 	.short	(.L_13 - .L_12)
.L_12:
        /*002c*/ 	.word	0x00000000
        /*0030*/ 	.short	0x0001
        /*0032*/ 	.short	0x0008
        /*0034*/ 	.byte	0x00, 0xf5, 0x21, 0x00


	//----- nvinfo : EIATTR_KPARAM_INFO
	.align		4
.L_13:
        /*0038*/ 	.byte	0x04, 0x17
        /*003a*/ 	.short	(.L_15 - .L_14)
.L_14:
        /*003c*/ 	.word	0x00000000
        /*0040*/ 	.short	0x0000
        /*0042*/ 	.short	0x0000
        /*0044*/ 	.byte	0x00, 0xf5, 0x21, 0x00


	//----- nvinfo : EIATTR_SPARSE_MMA_MASK
	.align		4
.L_15:
        /*0048*/ 	.byte	0x03, 0x50
        /*004a*/ 	.short	0x0000


	//----- nvinfo : EIATTR_MAXREG_COUNT
	.align		4
        /*004c*/ 	.byte	0x03, 0x1b
        /*004e*/ 	.short	0x00ff


	//----- nvinfo : EIATTR_NUM_BARRIERS
	.align		4
        /*0050*/ 	.byte	0x02, 0x4c
        /*0052*/ 	.byte	0x01
	.zero		1


	//----- nvinfo : EIATTR_MERCURY_ISA_VERSION
	.align		4
        /*0054*/ 	.byte	0x03, 0x5f
        /*0056*/ 	.short	0x0101


	//----- nvinfo : EIATTR_VRC_CTA_INIT_COUNT
	.align		4
        /*0058*/ 	.byte	0x02, 0x4a
	.zero		1
	.zero		1


	//----- nvinfo : EIATTR_EXIT_INSTR_OFFSETS
	.align		4
        /*005c*/ 	.byte	0x04, 0x1c
        /*005e*/ 	.short	(.L_17 - .L_16)


	//   ....[0]....
.L_16:
        /*0060*/ 	.word	0x00000f10


	//   ....[1]....
        /*0064*/ 	.word	0x000011d0


	//   ....[2]....
        /*0068*/ 	.word	0x00001280


	//   ....[3]....
        /*006c*/ 	.word	0x00001300


	//----- nvinfo : EIATTR_CRS_STACK_SIZE
	.align		4
.L_17:
        /*0070*/ 	.byte	0x04, 0x1e
        /*0072*/ 	.short	(.L_19 - .L_18)
.L_18:
        /*0074*/ 	.word	0x00000000


	//----- nvinfo : EIATTR_CBANK_PARAM_SIZE
	.align		4
.L_19:
        /*0078*/ 	.byte	0x03, 0x19
        /*007a*/ 	.short	0x001c


	//----- nvinfo : EIATTR_PARAM_CBANK
	.align		4
        /*007c*/ 	.byte	0x04, 0x0a
        /*007e*/ 	.short	(.L_21 - .L_20)
	.align		4
.L_20:
        /*0080*/ 	.word	index@(.nv.constant0._Z10min_reducePiS_S_i)
        /*0084*/ 	.short	0x0380
        /*0086*/ 	.short	0x001c


	//----- nvinfo : EIATTR_SW_WAR
	.align		4
.L_21:
        /*0088*/ 	.byte	0x04, 0x36
        /*008a*/ 	.short	(.L_23 - .L_22)
.L_22:
        /*008c*/ 	.word	0x00000008
.L_23:


//--------------------- .nv.callgraph             --------------------------
	.section	.nv.callgraph,"",@"SHT_CUDA_CALLGRAPH"
	.align	4
	.sectionentsize	8
	.align		4
        /*0000*/ 	.word	0x00000000
	.align		4
        /*0004*/ 	.word	0xffffffff
	.align		4
        /*0008*/ 	.word	0x00000000
	.align		4
        /*000c*/ 	.word	0xfffffffe
	.align		4
        /*0010*/ 	.word	0x00000000
	.align		4
        /*0014*/ 	.word	0xfffffffd
	.align		4
        /*0018*/ 	.word	0x00000000
	.align		4
        /*001c*/ 	.word	0xfffffffc


//--------------------- .text._Z10min_reducePiS_S_i --------------------------
	.section	.text._Z10min_reducePiS_S_i,"ax",@progbits
	.align	128
        .global         _Z10min_reducePiS_S_i
        .type           _Z10min_reducePiS_S_i,@function
        .size           _Z10min_reducePiS_S_i,(.L_x_15 - _Z10min_reducePiS_S_i)
        .other          _Z10min_reducePiS_S_i,@"STO_CUDA_ENTRY STV_DEFAULT"
_Z10min_reducePiS_S_i:
.text._Z10min_reducePiS_S_i:
[----:B------:R-:W-:Y:S01]  /*0000*/  LDC R1, c[0x0][0x37c] ;  /* 0x0000df00ff017b82 */ /* 0x000fe20000000800 */
[----:B------:R-:W0:Y:S07]  /*0010*/  S2R R0, SR_CTAID.X ;  /* 0x0000000000007919 */ /* 0x000e2e0000002500 */
[----:B------:R-:W1:Y:S01]  /*0020*/  LDC R7, c[0x0][0x398] ;  /* 0x0000e600ff077b82 */ /* 0x000e620000000800 */
[----:B------:R-:W2:Y:S01]  /*0030*/  LDCU.64 UR8, c[0x0][0x358] ;  /* 0x00006b00ff0877ac */ /* 0x000ea20008000a00 */
[----:B------:R-:W-:Y:S01]  /*0040*/  BSSY.RECONVERGENT B0, `(.L_x_0) ;  /* 0x00000d6000007945 */ /* 0x000fe20003800200 */
[----:B------:R-:W0:Y:S01]  /*0050*/  S2R R3, SR_TID.X ;  /* 0x0000000000037919 */ /* 0x000e220000002100 */
[----:B------:R-:W-:-:S02]  /*0060*/  IMAD.MOV.U32 R15, RZ, RZ, -0x1 ;  /* 0xffffffffff0f7424 */ /* 0x000fc400078e00ff */
[----:B------:R-:W-:Y:S02]  /*0070*/  IMAD.MOV.U32 R8, RZ, RZ, 0x7fffffff ;  /* 0x7fffffffff087424 */ /* 0x000fe400078e00ff */
[----:B0-----:R-:W-:-:S05]  /*0080*/  IMAD R14, R0, 0x80, R3 ;  /* 0x00000080000e7824 */ /* 0x001fca00078e0203 */
[----:B-1----:R-:W-:-:S13]  /*0090*/  ISETP.GE.U32.AND P0, PT, R14, R7, PT ;  /* 0x000000070e00720c */ /* 0x002fda0003f06070 */
[----:B--2---:R-:W-:Y:S05]  /*00a0*/  @P0 BRA `(.L_x_1) ;  /* 0x0000000c003c0947 */ /* 0x004fea0003800000 */
[----:B------:R-:W-:Y:S01]  /*00b0*/  LOP3.LUT R5, RZ, R3, RZ, 0x33, !PT ;  /* 0x00000003ff057212 */ /* 0x000fe200078e33ff */
[----:B------:R-:W-:Y:S01]  /*00c0*/  BSSY.RECONVERGENT B1, `(.L_x_2) ;  /* 0x000006e000017945 */ /* 0x000fe20003800200 */
[----:B------:R-:W-:Y:S01]  /*00d0*/  VIADDMNMX.U32 R2, R14, 0x1000, R7, !PT ;  /* 0x000010000e027846 */ /* 0x000fe20007800007 */
[----:B------:R-:W-:Y:S02]  /*00e0*/  IMAD.MOV.U32 R8, RZ, RZ, 0x7fffffff ;  /* 0x7fffffffff087424 */ /* 0x000fe400078e00ff */
[----:B------:R-:W-:Y:S02]  /*00f0*/  IMAD.MOV.U32 R15, RZ, RZ, -0x1 ;  /* 0xffffffffff0f7424 */ /* 0x000fe400078e00ff */
[----:B------:R-:W-:-:S04]  /*0100*/  IMAD.IADD R5, R2, 0x1, R5 ;  /* 0x0000000102057824 */ /* 0x000fc800078e0205 */
[----:B------:R-:W-:-:S05]  /*0110*/  IMAD R5, R0, -0x80, R5 ;  /* 0xffffff8000057824 */ /* 0x000fca00078e0205 */
[C---:B------:R-:W-:Y:S02]  /*0120*/  ISETP.GE.U32.AND P0, PT, R5.reuse, 0xf000, PT ;  /* 0x0000f0000500780c */ /* 0x040fe40003f06070 */
[----:B------:R-:W-:-:S04]  /*0130*/  LEA.HI R2, R5, 0x1, RZ, 0x14 ;  /* 0x0000000105027811 */ /* 0x000fc800078fa0ff */
[----:B------:R-:W-:-:S07]  /*0140*/  LOP3.LUT R4, R2, 0xf, RZ, 0xc0, !PT ;  /* 0x0000000f02047812 */ /* 0x000fce00078ec0ff */
[----:B------:R-:W-:Y:S05]  /*0150*/  @!P0 BRA `(.L_x_3) ;  /* 0x0000000400908947 */ /* 0x000fea0003800000 */
[----:B------:R-:W0:Y:S01]  /*0160*/  LDC.64 R12, c[0x0][0x380] ;  /* 0x0000e000ff0c7b82 */ /* 0x000e220000000a00 */
[----:B------:R-:W-:Y:S01]  /*0170*/  LOP3.LUT R6, R2, 0x1ffff0, RZ, 0xc0, !PT ;  /* 0x001ffff002067812 */ /* 0x000fe200078ec0ff */
[----:B------:R-:W-:Y:S01]  /*0180*/  BSSY.RECONVERGENT B2, `(.L_x_4) ;  /* 0x0000060000027945 */ /* 0x000fe20003800200 */
[----:B------:R-:W-:Y:S02]  /*0190*/  VIADD R5, R14, 0x8000 ;  /* 0x000080000e057836 */ /* 0x000fe40000000000 */
[----:B------:R-:W-:Y:S02]  /*01a0*/  IMAD.MOV.U32 R8, RZ, RZ, 0x7fffffff ;  /* 0x7fffffffff087424 */ /* 0x000fe400078e00ff */
[----:B------:R-:W-:Y:S02]  /*01b0*/  IMAD.MOV.U32 R15, RZ, RZ, -0x1 ;  /* 0xffffffffff0f7424 */ /* 0x000fe400078e00ff */
[----:B------:R-:W-:-:S07]  /*01c0*/  IMAD.MOV R6, RZ, RZ, -R6 ;  /* 0x000000ffff067224 */ /* 0x000fce00078e0a06 */
.L_x_5:
[----:B------:R-:W-:-:S04]  /*01d0*/  VIADD R14, R5, 0xffff8000 ;  /* 0xffff8000050e7836 */ /* 0x000fc80000000000 */
[----:B0-----:R-:W-:-:S05]  /*01e0*/  IMAD.WIDE.U32 R22, R14, 0x4, R12 ;  /* 0x000000040e167825 */ /* 0x001fca00078e000c */
[----:B------:R0:W2:Y:S01]  /*01f0*/  LDG.E R19, desc[UR8][R22.64] ;  /* 0x0000000816137981 */ /* 0x0000a2000c1e1900 */
[C---:B------:R-:W-:Y:S02]  /*0200*/  VIADD R7, R5.reuse, 0xffff9000 ;  /* 0xffff900005077836 */ /* 0x040fe40000000000 */
[----:B------:R-:W-:Y:S02]  /*0210*/  VIADD R9, R5, 0xffffa000 ;  /* 0xffffa00005097836 */ /* 0x000fe40000000000 */
[----:B------:R-:W-:-:S04]  /*0220*/  IMAD.WIDE.U32 R24, R7, 0x4, R12 ;  /* 0x0000000407187825 */ /* 0x000fc800078e000c */
[--C-:B------:R-:W-:Y:S01]  /*0230*/  IMAD.WIDE.U32 R10, R9, 0x4, R12.reuse ;  /* 0x00000004090a7825 */ /* 0x100fe200078e000c */
[----:B------:R1:W3:Y:S03]  /*0240*/  LDG.E R18, desc[UR8][R24.64] ;  /* 0x0000000818127981 */ /* 0x0002e6000c1e1900 */
[C---:B------:R-:W-:Y:S02]  /*0250*/  VIADD R17, R5.reuse, 0xffffb000 ;  /* 0xffffb00005117836 */ /* 0x040fe40000000000 */
[----:B------:R-:W4:Y:S01]  /*0260*/  LDG.E R10, desc[UR8][R10.64] ;  /* 0x000000080a0a7981 */ /* 0x000f22000c1e1900 */
[----:B------:R-:W-:Y:S02]  /*0270*/  VIADD R16, R5, 0xffffc000 ;  /* 0xffffc00005107836 */ /* 0x000fe40000000000 */
[----:B------:R-:W-:-:S04]  /*0280*/  IMAD.WIDE.U32 R28, R17, 0x4, R12 ;  /* 0x00000004111c7825 */ /* 0x000fc800078e000c */
[----:B0-----:R-:W-:Y:S01]  /*0290*/  VIADD R23, R5, 0xffffd000 ;  /* 0xffffd00005177836 */ /* 0x001fe20000000000 */
[----:B------:R-:W5:Y:S01]  /*02a0*/  LDG.E R21, desc[UR8][R28.64] ;  /* 0x000000081c157981 */ /* 0x000f62000c1e1900 */
[----:B-1----:R-:W-:-:S04]  /*02b0*/  IMAD.WIDE.U32 R24, R16, 0x4, R12 ;  /* 0x0000000410187825 */ /* 0x002fc800078e000c */
[--C-:B------:R-:W-:Y:S01]  /*02c0*/  IMAD.WIDE.U32 R26, R23, 0x4, R12.reuse ;  /* 0x00000004171a7825 */ /* 0x100fe200078e000c */
[----:B------:R0:W5:Y:S03]  /*02d0*/  LDG.E R20, desc[UR8][R24.64] ;  /* 0x0000000818147981 */ /* 0x000166000c1e1900 */
[----:B------:R-:W-:Y:S01]  /*02e0*/  VIADD R22, R5, 0xffffe000 ;  /* 0xffffe00005167836 */ /* 0x000fe20000000000 */
[----:B------:R1:W5:Y:S03]  /*02f0*/  LDG.E R11, desc[UR8][R26.64] ;  /* 0x000000081a0b7981 */ /* 0x000366000c1e1900 */
[----:B0-----:R-:W-:-:S06]  /*0300*/  IMAD.WIDE.U32 R24, R22, 0x4, R12 ;  /* 0x0000000416187825 */ /* 0x001fcc00078e000c */
[----:B------:R0:W5:Y:S01]  /*0310*/  LDG.E R24, desc[UR8][R24.64] ;  /* 0x0000000818187981 */ /* 0x000162000c1e1900 */
[CC--:B--2---:R-:W-:Y:S02]  /*0320*/  ISETP.GE.AND P0, PT, R19.reuse, R8.reuse, PT ;  /* 0x000000081300720c */ /* 0x0c4fe40003f06270 */
[----:B------:R-:W-:Y:S01]  /*0330*/  VIMNMX R19, PT, PT, R19, R8, PT ;  /* 0x0000000813137248 */ /* 0x000fe20003fe0100 */
[----:B------:R-:W-:-:S04]  /*0340*/  VIADD R8, R5, 0xfffff000 ;  /* 0xfffff00005087836 */ /* 0x000fc80000000000 */
[----:B------:R-:W-:-:S06]  /*0350*/  IMAD.WIDE.U32 R28, R8, 0x4, R12 ;  /* 0x00000004081c7825 */ /* 0x000fcc00078e000c */
[----:B------:R2:W2:Y:S01]  /*0360*/  LDG.E R28, desc[UR8][R28.64] ;  /* 0x000000081c1c7981 */ /* 0x0004a2000c1e1900 */
[----:B---3--:R-:W-:Y:S02]  /*0370*/  ISETP.GE.AND P1, PT, R18, R19, PT ;  /* 0x000000131200720c */ /* 0x008fe40003f26270 */
[----:B------:R-:W-:-:S04]  /*0380*/  VIMNMX R19, PT, PT, R19, R18, PT ;  /* 0x0000001213137248 */ /* 0x000fc80003fe0100 */
[----:B----4-:R-:W-:-:S04]  /*0390*/  VIMNMX R18, PT, PT, R19, R10, PT ;  /* 0x0000000a13127248 */ /* 0x010fc80003fe0100 */
[----:B-----5:R-:W-:Y:S02]  /*03a0*/  ISETP.GE.AND P2, PT, R21, R18, PT ;  /* 0x000000121500720c */ /* 0x020fe40003f46270 */
[----:B------:R-:W-:-:S04]  /*03b0*/  VIMNMX R21, PT, PT, R18, R21, PT ;  /* 0x0000001512157248 */ /* 0x000fc80003fe0100 */
[----:B-1----:R-:W-:Y:S02]  /*03c0*/  VIMNMX R26, PT, PT, R21, R20, PT ;  /* 0x00000014151a7248 */ /* 0x002fe40003fe0100 */
[----:B------:R-:W-:Y:S02]  /*03d0*/  @P1 SEL R7, R14, R15, !P0 ;  /* 0x0000000f0e071207 */ /* 0x000fe40004000000 */
[----:B------:R-:W-:Y:S02]  /*03e0*/  ISETP.GE.AND P0, PT, R10, R19, PT ;  /* 0x000000130a00720c */ /* 0x000fe40003f06270 */
[----:B------:R-:W-:Y:S01]  /*03f0*/  ISETP.GE.AND P1, PT, R11, R26, PT ;  /* 0x0000001a0b00720c */ /* 0x000fe20003f26270 */
[--C-:B------:R-:W-:Y:S01]  /*0400*/  IMAD.WIDE.U32 R18, R5, 0x4, R12.reuse ;  /* 0x0000000405127825 */ /* 0x100fe200078e000c */
[----:B------:R-:W-:Y:S02]  /*0410*/  @P2 SEL R17, R9, R7, !P0 ;  /* 0x0000000709112207 */ /* 0x000fe40004000000 */
[----:B0-----:R-:W-:Y:S01]  /*0420*/  VIMNMX R25, PT, PT, R26, R11, PT ;  /* 0x0000000b1a197248 */ /* 0x001fe20003fe0100 */
[C---:B------:R-:W-:Y:S01]  /*0430*/  VIADD R7, R5.reuse, 0x1000 ;  /* 0x0000100005077836 */ /* 0x040fe20000000000 */
[----:B------:R0:W3:Y:S01]  /*0440*/  LDG.E R9, desc[UR8][R18.64] ;  /* 0x0000000812097981 */ /* 0x0000e2000c1e1900 */
[----:B------:R-:W-:Y:S01]  /*0450*/  VIADD R10, R5, 0x2000 ;  /* 0x00002000050a7836 */ /* 0x000fe20000000000 */
[----:B------:R-:W-:Y:S01]  /*0460*/  ISETP.GE.AND P0, PT, R20, R21, PT ;  /* 0x000000151400720c */ /* 0x000fe20003f06270 */
[----:B------:R-:W-:Y:S01]  /*0470*/  IMAD.WIDE.U32 R14, R7, 0x4, R12 ;  /* 0x00000004070e7825 */ /* 0x000fe200078e000c */
[----:B--2---:R-:W-:-:S03]  /*0480*/  VIMNMX R29, PT, PT, R25, R24, PT ;  /* 0x00000018191d7248 */ /* 0x004fc60003fe0100 */
[----:B------:R-:W-:Y:S01]  /*0490*/  VIADD R21, R5, 0x3000 ;  /* 0x0000300005157836 */ /* 0x000fe20000000000 */
[----:B------:R-:W-:Y:S01]  /*04a0*/  @P1 SEL R23, R16, R17, !P0 ;  /* 0x0000001110171207 */ /* 0x000fe20004000000 */
[----:B------:R1:W2:Y:S01]  /*04b0*/  LDG.E R11, desc[UR8][R14.64] ;  /* 0x000000080e0b7981 */ /* 0x0002a2000c1e1900 */
[----:B0-----:R-:W-:-:S04]  /*04c0*/  IMAD.WIDE.U32 R18, R10, 0x4, R12 ;  /* 0x000000040a127825 */ /* 0x001fc800078e000c */
[----:B------:R-:W-:Y:S01]  /*04d0*/  VIADD R20, R5, 0x4000 ;  /* 0x0000400005147836 */ /* 0x000fe20000000000 */
[----:B------:R0:W4:Y:S01]  /*04e0*/  LDG.E R26, desc[UR8][R18.64] ;  /* 0x00000008121a7981 */ /* 0x000122000c1e1900 */
[----:B------:R-:W-:Y:S01]  /*04f0*/  IMAD.WIDE.U32 R16, R21, 0x4, R12 ;  /* 0x0000000415107825 */ /* 0x000fe200078e000c */
[----:B------:R-:W-:-:S03]  /*0500*/  ISETP.GE.AND P0, PT, R24, R25, PT ;  /* 0x000000191800720c */ /* 0x000fc60003f06270 */
[----:B------:R-:W-:Y:S02]  /*0510*/  VIADD R27, R5, 0x5000 ;  /* 0x00005000051b7836 */ /* 0x000fe40000000000 */
[--C-:B-1----:R-:W-:Y:S01]  /*0520*/  IMAD.WIDE.U32 R14, R20, 0x4, R12.reuse ;  /* 0x00000004140e7825 */ /* 0x102fe200078e000c */
[----:B------:R-:W5:Y:S03]  /*0530*/  LDG.E R16, desc[UR8][R16.64] ;  /* 0x0000000810107981 */ /* 0x000f66000c1e1900 */
[----:B0-----:R-:W-:Y:S02]  /*0540*/  IMAD.WIDE.U32 R18, R27, 0x4, R12 ;  /* 0x000000041b127825 */ /* 0x001fe400078e000c */
[----:B------:R0:W5:Y:S04]  /*0550*/  LDG.E R14, desc[UR8][R14.64] ;  /* 0x000000080e0e7981 */ /* 0x000168000c1e1900 */
[----:B------:R-:W5:Y:S01]  /*0560*/  LDG.E R18, desc[UR8][R18.64] ;  /* 0x0000000812127981 */ /* 0x000f62000c1e1900 */
[----:B0-----:R-:W-:-:S04]  /*0570*/  VIADD R15, R5, 0x7000 ;  /* 0x00007000050f7836 */ /* 0x001fc80000000000 */
[----:B------:R-:W-:-:S06]  /*0580*/  IMAD.WIDE.U32 R24, R15, 0x4, R12 ;  /* 0x000000040f187825 */ /* 0x000fcc00078e000c */
[----:B------:R-:W5:Y:S01]  /*0590*/  LDG.E R24, desc[UR8][R24.64] ;  /* 0x0000000818187981 */ /* 0x000f62000c1e1900 */
[----:B------:R-:W-:Y:S02]  /*05a0*/  ISETP.GE.AND P1, PT, R28, R29, PT ;  /* 0x0000001d1c00720c */ /* 0x000fe40003f26270 */
[----:B------:R-:W-:Y:S01]  /*05b0*/  VIMNMX R28, PT, PT, R29, R28, PT ;  /* 0x0000001c1d1c7248 */ /* 0x000fe20003fe0100 */
[----:B------:R-:W-:-:S10]  /*05c0*/  VIADD R29, R5, 0x6000 ;  /* 0x00006000051d7836 */ /* 0x000fd40000000000 */
[----:B------:R-:W-:Y:S01]  /*05d0*/  @P1 SEL R8, R22, R23, !P0 ;  /* 0x0000001716081207 */ /* 0x000fe20004000000 */
[----:B------:R-:W-:-:S06]  /*05e0*/  IMAD.WIDE.U32 R22, R29, 0x4, R12 ;  /* 0x000000041d167825 */ /* 0x000fcc00078e000c */
[----:B------:R-:W5:Y:S01]  /*05f0*/  LDG.E R22, desc[UR8][R22.64] ;  /* 0x0000000816167981 */ /* 0x000f62000c1e1900 */
[----:B---3--:R-:W-:Y:S02]  /*0600*/  ISETP.GE.AND P2, PT, R9, R28, PT ;  /* 0x0000001c0900720c */ /* 0x008fe40003f46270 */
[----:B------:R-:W-:-:S04]  /*0610*/  VIMNMX R28, PT, PT, R28, R9, PT ;  /* 0x000000091c1c7248 */ /* 0x000fc80003fe0100 */
[----:B--2---:R-:W-:Y:S02]  /*0620*/  VIMNMX R9, PT, PT, R28, R11, PT ;  /* 0x0000000b1c097248 */ /* 0x004fe40003fe0100 */
[----:B------:R-:W-:Y:S02]  /*0630*/  ISETP.GE.AND P3, PT, R11, R28, PT ;  /* 0x0000001c0b00720c */ /* 0x000fe40003f66270 */
[----:B----4-:R-:W-:-:S04]  /*0640*/  VIMNMX R11, PT, PT, R9, R26, PT ;  /* 0x0000001a090b7248 */ /* 0x010fc80003fe0100 */
[----:B-----5:R-:W-:Y:S02]  /*0650*/  VIMNMX R17, PT, PT, R11, R16, PT ;  /* 0x000000100b117248 */ /* 0x020fe40003fe0100 */
[----:B------:R-:W-:Y:S02]  /*0660*/  ISETP.GE.AND P1, PT, R16, R11, PT ;  /* 0x0000000b1000720c */ /* 0x000fe40003f26270 */
[----:B------:R-:W-:Y:S01]  /*0670*/  VIMNMX R11, PT, PT, R17, R14, PT ;  /* 0x0000000e110b7248 */ /* 0x000fe20003fe0100 */
[----:B------:R-:W-:-:S03]  /*0680*/  VIADD R6, R6, 0x10 ;  /* 0x0000001006067836 */ /* 0x000fc60000000000 */
[----:B------:R-:W-:Y:S02]  /*0690*/  VIMNMX R19, PT, PT, R11, R18, PT ;  /* 0x000000120b137248 */ /* 0x000fe40003fe0100 */
[----:B------:R-:W-:Y:S02]  /*06a0*/  ISETP.GE.AND P0, PT, R18, R11, PT ;  /* 0x0000000b1200720c */ /* 0x000fe40003f06270 */
[----:B------:R-:W-:Y:S02]  /*06b0*/  ISETP.NE.AND P4, PT, R6, RZ, PT ;  /* 0x000000ff0600720c */ /* 0x000fe40003f85270 */
[----:B------:R-:W-:Y:S02]  /*06c0*/  @P3 SEL R7, R5, R8, !P2 ;  /* 0x0000000805073207 */ /* 0x000fe40005000000 */
[----:B------:R-:W-:-:S04]  /*06d0*/  ISETP.GE.AND P3, PT, R26, R9, PT ;  /* 0x000000091a00720c */ /* 0x000fc80003f66270 */
[----:B------:R-:W-:Y:S02]  /*06e0*/  @P1 SEL R21, R10, R7, !P3 ;  /* 0x000000070a151207 */ /* 0x000fe40005800000 */
[----:B------:R-:W-:-:S04]  /*06f0*/  ISETP.GE.AND P1, PT, R14, R17, PT ;  /* 0x000000110e00720c */ /* 0x000fc80003f26270 */
[----:B------:R-:W-:Y:S01]  /*0700*/  @P0 SEL R27, R20, R21, !P1 ;  /* 0x00000015141b0207 */ /* 0x000fe20004800000 */
[----:B------:R-:W-:Y:S01]  /*0710*/  VIADD R5, R5, 0x10000 ;  /* 0x0001000005057836 */ /* 0x000fe20000000000 */
[----:B------:R-:W-:-:S04]  /*0720*/  VIMNMX R11, PT, PT, R19, R22, PT ;  /* 0x00000016130b7248 */ /* 0x000fc80003fe0100 */
[----:B------:R-:W-:Y:S02]  /*0730*/  ISETP.GE.AND P2, PT, R24, R11, PT ;  /* 0x0000000b1800720c */ /* 0x000fe40003f46270 */
[----:B------:R-:W-:Y:S02]  /*0740*/  ISETP.GE.AND P3, PT, R22, R19, PT ;  /* 0x000000131600720c */ /* 0x000fe40003f66270 */
[----:B------:R-:W-:-:S09]  /*0750*/  VIMNMX R8, PT, PT, R11, R24, PT ;  /* 0x000000180b087248 */ /* 0x000fd20003fe0100 */
[----:B------:R-:W-:Y:S01]  /*0760*/  @P2 SEL R15, R29, R27, !P3 ;  /* 0x0000001b1d0f2207 */ /* 0x000fe20005800000 */
[----:B------:R-:W-:Y:S06]  /*0770*/  @P4 BRA `(.L_x_5) ;  /* 0xfffffff800944947 */ /* 0x000fec000383ffff */
[----:B------:R-:W-:Y:S05]  /*0780*/  BSYNC.RECONVERGENT B2 ;  /* 0x0000000000027941 */ /* 0x000fea0003800200 */
.L_x_4:
[----:B------:R-:W-:-:S07]  /*0790*/  VIADD R14, R5, 0xffff8000 ;  /* 0xffff8000050e7836 */ /* 0x000fce0000000000 */
.L_x_3:
[----:B------:R-:W-:Y:S05]  /*07a0*/  BSYNC.RECONVERGENT B1 ;  /* 0x0000000000017941 */ /* 0x000fea0003800200 */
.L_x_2:
[----:B------:R-:W-:-:S13]  /*07b0*/  ISETP.NE.AND P0, PT, R4, RZ, PT ;  /* 0x000000ff0400720c */ /* 0x000fda0003f05270 */
[----:B------:R-:W-:Y:S05]  /*07c0*/  @!P0 BRA `(.L_x_1) ;  /* 0x0000000400748947 */ /* 0x000fea0003800000 */
[----:B------:R-:W-:Y:S01]  /*07d0*/  ISETP.GE.U32.AND P1, PT, R4, 0x8, PT ;  /* 0x000000080400780c */ /* 0x000fe20003f26070 */
[----:B------:R-:W-:Y:S01]  /*07e0*/  BSSY.RECONVERGENT B1, `(.L_x_6) ;  /* 0x0000031000017945 */ /* 0x000fe20003800200 */
[----:B------:R-:W-:-:S04]  /*07f0*/  LOP3.LUT R24, R2, 0x7, RZ, 0xc0, !PT ;  /* 0x0000000702187812 */ /* 0x000fc800078ec0ff */
[----:B------:R-:W-:-:S07]  /*0800*/  ISETP.NE.AND P0, PT, R24, RZ, PT ;  /* 0x000000ff1800720c */ /* 0x000fce0003f05270 */
[----:B------:R-:W-:Y:S06]  /*0810*/  @!P1 BRA `(.L_x_7) ;  /* 0x0000000000b49947 */ /* 0x000fec0003800000 */
[----:B------:R-:W0:Y:S01]  /*0820*/  LDC.64 R4, c[0x0][0x380] ;  /* 0x0000e000ff047b82 */ /* 0x000e220000000a00 */
[C---:B------:R-:W-:Y:S02]  /*0830*/  VIADD R19, R14.reuse, 0x1000 ;  /* 0x000010000e137836 */ /* 0x040fe40000000000 */
[----:B0-----:R-:W-:-:S04]  /*0840*/  IMAD.WIDE.U32 R10, R14, 0x4, R4 ;  /* 0x000000040e0a7825 */ /* 0x001fc800078e0004 */
[--C-:B------:R-:W-:Y:S01]  /*0850*/  IMAD.WIDE.U32 R16, R19, 0x4, R4.reuse ;  /* 0x0000000413107825 */ /* 0x100fe200078e0004 */
[----:B------:R0:W2:Y:S04]  /*0860*/  LDG.E R9, desc[UR8][R10.64] ;  /* 0x000000080a097981 */ /* 0x0000a8000c1e1900 */
[----:B------:R1:W3:Y:S01]  /*0870*/  LDG.E R21, desc[UR8][R16.64] ;  /* 0x0000000810157981 */ /* 0x0002e2000c1e1900 */
[C---:B------:R-:W-:Y:S02]  /*0880*/  VIADD R22, R14.reuse, 0x2000 ;  /* 0x000020000e167836 */ /* 0x040fe40000000000 */
[----:B------:R-:W-:Y:S02]  /*0890*/  VIADD R20, R14, 0x3000 ;  /* 0x000030000e147836 */ /* 0x000fe40000000000 */
[----:B------:R-:W-:-:S04]  /*08a0*/  IMAD.WIDE.U32 R12, R22, 0x4, R4 ;  /* 0x00000004160c7825 */ /* 0x000fc800078e0004 */
[----:B------:R-:W-:Y:S02]  /*08b0*/  VIADD R23, R14, 0x4000 ;  /* 0x000040000e177836 */ /* 0x000fe40000000000 */
[--C-:B------:R-:W-:Y:S01]  /*08c0*/  IMAD.WIDE.U32 R6, R20, 0x4, R4.reuse ;  /* 0x0000000414067825 */ /* 0x100fe200078e0004 */
[----:B------:R-:W4:Y:S03]  /*08d0*/  LDG.E R12, desc[UR8][R12.64] ;  /* 0x000000080c0c7981 */ /* 0x000f26000c1e1900 */
[C---:B------:R-:W-:Y:S02]  /*08e0*/  VIADD R25, R14.reuse, 0x5000 ;  /* 0x000050000e197836 */ /* 0x040fe40000000000 */
[----:B0-----:R-:W-:Y:S01]  /*08f0*/  IMAD.WIDE.U32 R10, R23, 0x4, R4 ;  /* 0x00000004170a7825 */ /* 0x001fe200078e0004 */
[----:B------:R4:W5:Y:S03]  /*0900*/  LDG.E R6, desc[UR8][R6.64] ;  /* 0x0000000806067981 */ /* 0x000966000c1e1900 */
[----:B------:R-:W-:-:S02]  /*0910*/  VIADD R26, R14, 0x6000 ;  /* 0x000060000e1a7836 */ /* 0x000fc40000000000 */
[----:B------:R-:W5:Y:S02]  /*0920*/  LDG.E R10, desc[UR8][R10.64] ;  /* 0x000000080a0a7981 */ /* 0x000f64000c1e1900 */
[----:B-1----:R-:W-:-:S06]  /*0930*/  IMAD.WIDE.U32 R16, R26, 0x4, R4 ;  /* 0x000000041a107825 */ /* 0x002fcc00078e0004 */
[----:B------:R-:W5:Y:S01]  /*0940*/  LDG.E R17, desc[UR8][R16.64] ;  /* 0x0000000810117981 */ /* 0x000f62000c1e1900 */
[----:B--2---:R-:W-:-:S04]  /*0950*/  VIMNMX R18, PT, PT, R8, R9, PT ;  /* 0x0000000908127248 */ /* 0x004fc80003fe0100 */
[----:B---3--:R-:W-:Y:S02]  /*0960*/  ISETP.GE.AND P2, PT, R21, R18, PT ;  /* 0x000000121500720c */ /* 0x008fe40003f46270 */
[----:B------:R-:W-:Y:S01]  /*0970*/  ISETP.GE.AND P1, PT, R9, R8, PT ;  /* 0x000000080900720c */ /* 0x000fe20003f26270 */
[----:B------:R-:W-:-:S06]  /*0980*/  IMAD.WIDE.U32 R8, R25, 0x4, R4 ;  /* 0x0000000419087825 */ /* 0x000fcc00078e0004 */
[----:B------:R-:W2:Y:S04]  /*0990*/  LDG.E R8, desc[UR8][R8.64] ;  /* 0x0000000808087981 */ /* 0x000ea8000c1e1900 */
[C---:B------:R-:W-:Y:S01]  /*09a0*/  @P2 SEL R19, R14.reuse, R15, !P1 ;  /* 0x0000000f0e132207 */ /* 0x040fe20004800000 */
[----:B------:R-:W-:-:S04]  /*09b0*/  VIADD R15, R14, 0x7000 ;  /* 0x000070000e0f7836 */ /* 0x000fc80000000000 */
[----:B------:R-:W-:-:S06]  /*09c0*/  IMAD.WIDE.U32 R4, R15, 0x4, R4 ;  /* 0x000000040f047825 */ /* 0x000fcc00078e0004 */
[----:B------:R-:W3:Y:S01]  /*09d0*/  LDG.E R5, desc[UR8][R4.64] ;  /* 0x0000000804057981 */ /* 0x000ee2000c1e1900 */
[----:B------:R-:W-:-:S04]  /*09e0*/  VIMNMX R21, PT, PT, R18, R21, PT ;  /* 0x0000001512157248 */ /* 0x000fc80003fe0100 */
[----:B----4-:R-:W-:-:S04]  /*09f0*/  VIMNMX R7, PT, PT, R21, R12, PT ;  /* 0x0000000c15077248 */ /* 0x010fc80003fe0100 */
[----:B-----5:R-:W-:-:S04]  /*0a00*/  VIMNMX R13, PT, PT, R7, R6, PT ;  /* 0x00000006070d7248 */ /* 0x020fc80003fe0100 */
[----:B------:R-:W-:Y:S02]  /*0a10*/  VIMNMX R11, PT, PT, R13, R10, PT ;  /* 0x0000000a0d0b7248 */ /* 0x000fe40003fe0100 */
[----:B------:R-:W-:Y:S02]  /*0a20*/  ISETP.GE.AND P4, PT, R6, R7, PT ;  /* 0x000000070600720c */ /* 0x000fe40003f86270 */
[----:B------:R-:W-:Y:S01]  /*0a30*/  ISETP.GE.AND P3, PT, R12, R21, PT ;  /* 0x000000150c00720c */ /* 0x000fe20003f66270 */
[----:B------:R-:W-:-:S10]  /*0a40*/  VIADD R14, R14, 0x8000 ;  /* 0x000080000e0e7836 */ /* 0x000fd40000000000 */
[----:B------:R-:W-:Y:S02]  /*0a50*/  @P4 SEL R20, R22, R19, !P3 ;  /* 0x0000001316144207 */ /* 0x000fe40005800000 */
[----:B------:R-:W-:Y:S02]  /*0a60*/  ISETP.GE.AND P3, PT, R10, R13, PT ;  /* 0x0000000d0a00720c */ /* 0x000fe40003f66270 */
[----:B--2---:R-:W-:Y:S02]  /*0a70*/  VIMNMX R6, PT, PT, R11, R8, PT ;  /* 0x000000080b067248 */ /* 0x004fe40003fe0100 */
[----:B------:R-:W-:Y:S02]  /*0a80*/  ISETP.GE.AND P1, PT, R8, R11, PT ;  /* 0x0000000b0800720c */ /* 0x000fe40003f26270 */
[----:B------:R-:W-:Y:S02]  /*0a90*/  VIMNMX R8, PT, PT, R6, R17, PT ;  /* 0x0000001106087248 */ /* 0x000fe40003fe0100 */
[----:B------:R-:W-:-:S02]  /*0aa0*/  ISETP.GE.AND P4, PT, R17, R6, PT ;  /* 0x000000061100720c */ /* 0x000fc40003f86270 */
[----:B---3--:R-:W-:-:S07]  /*0ab0*/  ISETP.GE.AND P2, PT, R5, R8, PT ;  /* 0x000000080500720c */ /* 0x008fce0003f46270 */
[----:B------:R-:W-:Y:S02]  /*0ac0*/  @P1 SEL R25, R23, R20, !P3 ;  /* 0x0000001417191207 */ /* 0x000fe40005800000 */
[----:B------:R-:W-:-:S04]  /*0ad0*/  VIMNMX R8, PT, PT, R8, R5, PT ;  /* 0x0000000508087248 */ /* 0x000fc80003fe0100 */
[----:B------:R-:W-:-:S07]  /*0ae0*/  @P2 SEL R15, R26, R25, !P4 ;  /* 0x000000191a0f2207 */ /* 0x000fce0006000000 */
.L_x_7:
[----:B------:R-:W-:Y:S05]  /*0af0*/  BSYNC.RECONVERGENT B1 ;  /* 0x0000000000017941 */ /* 0x000fea0003800200 */
.L_x_6:
        /* <DEDUP_REMOVED lines=9> */
[----:B------:R-:W-:Y:S02]  /*0b90*/  IMAD.WIDE.U32 R10, R17, 0x4, R4 ;  /* 0x00000004110a7825 */ /* 0x000fe400078e0004 */
[----:B------:R-:W2:Y:S04]  /*0ba0*/  LDG.E R7, desc[UR8][R6.64] ;  /* 0x0000000806077981 */ /* 0x000ea8000c1e1900 */
[----:B------:R-:W3:Y:S01]  /*0bb0*/  LDG.E R10, desc[UR8][R10.64] ;  /* 0x000000080a0a7981 */ /* 0x000ee2000c1e1900 */
[----:B------:R-:W-:-:S04]  /*0bc0*/  VIADD R16, R14, 0x2000 ;  /* 0x000020000e107836 */ /* 0x000fc80000000000 */
[----:B------:R-:W-:-:S06]  /*0bd0*/  IMAD.WIDE.U32 R12, R16, 0x4, R4 ;  /* 0x00000004100c7825 */ /* 0x000fcc00078e0004 */
[----:B------:R-:W4:Y:S01]  /*0be0*/  LDG.E R12, desc[UR8][R12.64] ;  /* 0x000000080c0c7981 */ /* 0x000f22000c1e1900 */
[----:B--2---:R-:W-:Y:S02]  /*0bf0*/  VIMNMX R9, PT, PT, R8, R7, PT ;  /* 0x0000000708097248 */ /* 0x004fe40003fe0100 */
[----:B------:R-:W-:Y:S02]  /*0c00*/  ISETP.GE.AND P1, PT, R7, R8, PT ;  /* 0x000000080700720c */ /* 0x000fe40003f26270 */
[----:B---3--:R-:W-:-:S13]  /*0c10*/  ISETP.GE.AND P2, PT, R10, R9, PT ;  /* 0x000000090a00720c */ /* 0x008fda0003f46270 */
[C---:B------:R-:W-:Y:S01]  /*0c20*/  @P2 SEL R17, R14.reuse, R15, !P1 ;  /* 0x0000000f0e112207 */ /* 0x040fe20004800000 */
[----:B------:R-:W-:-:S04]  /*0c30*/  VIADD R15, R14, 0x3000 ;  /* 0x000030000e0f7836 */ /* 0x000fc80000000000 */
[----:B------:R-:W-:-:S06]  /*0c40*/  IMAD.WIDE.U32 R4, R15, 0x4, R4 ;  /* 0x000000040f047825 */ /* 0x000fcc00078e0004 */
[----:B------:R-:W2:Y:S01]  /*0c50*/  LDG.E R5, desc[UR8][R4.64] ;  /* 0x0000000804057981 */ /* 0x000ea2000c1e1900 */
[----:B------:R-:W-:-:S04]  /*0c60*/  VIMNMX R9, PT, PT, R9, R10, PT ;  /* 0x0000000a09097248 */ /* 0x000fc80003fe0100 */
[----:B----4-:R-:W-:Y:S02]  /*0c70*/  VIMNMX R8, PT, PT, R9, R12, PT ;  /* 0x0000000c09087248 */ /* 0x010fe40003fe0100 */
[----:B------:R-:W-:Y:S01]  /*0c80*/  ISETP.GE.AND P1, PT, R12, R9, PT ;  /* 0x000000090c00720c */ /* 0x000fe20003f26270 */
[----:B------:R-:W-:Y:S01]  /*0c90*/  VIADD R14, R14, 0x4000 ;  /* 0x000040000e0e7836 */ /* 0x000fe20000000000 */
[----:B--2---:R-:W-:Y:S02]  /*0ca0*/  ISETP.GE.AND P2, PT, R5, R8, PT ;  /* 0x000000080500720c */ /* 0x004fe40003f46270 */
[----:B------:R-:W-:-:S11]  /*0cb0*/  VIMNMX R8, PT, PT, R8, R5, PT ;  /* 0x0000000508087248 */ /* 0x000fd60003fe0100 */
[----:B------:R-:W-:-:S07]  /*0cc0*/  @P2 SEL R15, R16, R17, !P1 ;  /* 0x00000011100f2207 */ /* 0x000fce0004800000 */
.L_x_9:
[----:B------:R-:W-:Y:S05]  /*0cd0*/  BSYNC.RECONVERGENT B1 ;  /* 0x0000000000017941 */ /* 0x000fea0003800200 */
.L_x_8:
[----:B------:R-:W-:Y:S05]  /*0ce0*/  @!P0 BRA `(.L_x_1) ;  /* 0x00000000002c8947 */ /* 0x000fea0003800000 */
[----:B------:R-:W0:Y:S01]  /*0cf0*/  LDC.64 R6, c[0x0][0x380] ;  /* 0x0000e000ff067b82 */ /* 0x000e220000000a00 */
[----:B------:R-:W-:-:S07]  /*0d00*/  IMAD.MOV R2, RZ, RZ, -R2 ;  /* 0x000000ffff027224 */ /* 0x000fce00078e0a02 */
.L_x_10:
[----:B0-----:R-:W-:-:S06]  /*0d10*/  IMAD.WIDE.U32 R4, R14, 0x4, R6 ;  /* 0x000000040e047825 */ /* 0x001fcc00078e0006 */
[----:B------:R-:W2:Y:S01]  /*0d20*/  LDG.E R5, desc[UR8][R4.64] ;  /* 0x0000000804057981 */ /* 0x000ea2000c1e1900 */
[----:B------:R-:W-:-:S05]  /*0d30*/  VIADD R2, R2, 0x1 ;  /* 0x0000000102027836 */ /* 0x000fca0000000000 */
[----:B------:R-:W-:Y:S02]  /*0d40*/  ISETP.NE.AND P1, PT, R2, RZ, PT ;  /* 0x000000ff0200720c */ /* 0x000fe40003f25270 */
[CC--:B--2---:R-:W-:Y:S02]  /*0d50*/  ISETP.GE.AND P0, PT, R5.reuse, R8.reuse, PT ;  /* 0x000000080500720c */ /* 0x0c4fe40003f06270 */
[----:B------:R-:W-:Y:S02]  /*0d60*/  VIMNMX R8, PT, PT, R5, R8, PT ;  /* 0x0000000805087248 */ /* 0x000fe40003fe0100 */
[C---:B------:R-:W-:Y:S01]  /*0d70*/  SEL R15, R14.reuse, R15, !P0 ;  /* 0x0000000f0e0f7207 */ /* 0x040fe20004000000 */
[----:B------:R-:W-:-:S06]  /*0d80*/  VIADD R14, R14, 0x1000 ;  /* 0x000010000e0e7836 */ /* 0x000fcc0000000000 */
[----:B------:R-:W-:Y:S05]  /*0d90*/  @P1 BRA `(.L_x_10) ;  /* 0xfffffffc00dc1947 */ /* 0x000fea000383ffff */
.L_x_1:
[----:B------:R-:W-:Y:S05]  /*0da0*/  BSYNC.RECONVERGENT B0 ;  /* 0x0000000000007941 */ /* 0x000fea0003800200 */
.L_x_0:
[----:B------:R-:W0:Y:S01]  /*0db0*/  S2UR UR6, SR_CgaCtaId ;  /* 0x00000000000679c3 */ /* 0x000e220000008800 */
[----:B------:R-:W-:Y:S01]  /*0dc0*/  UMOV UR4, 0x400 ;  /* 0x0000040000047882 */ /* 0x000fe20000000000 */
[C---:B------:R-:W-:Y:S01]  /*0dd0*/  ISETP.GT.U32.AND P0, PT, R3.reuse, 0x3f, PT ;  /* 0x0000003f0300780c */ /* 0x040fe20003f04070 */
[----:B------:R-:W-:Y:S01]  /*0de0*/  UIADD3 UR5, UPT, UPT, UR4, 0x200, URZ ;  /* 0x0000020004057890 */ /* 0x000fe2000fffe0ff */
[----:B------:R-:W-:Y:S01]  /*0df0*/  BSSY.RECONVERGENT B0, `(.L_x_11) ;  /* 0x0000010000007945 */ /* 0x000fe20003800200 */
[----:B------:R-:W-:Y:S01]  /*0e00*/  ISETP.GT.U32.AND P1, PT, R3, 0x1f, PT ;  /* 0x0000001f0300780c */ /* 0x000fe20003f24070 */
[----:B0-----:R-:W-:Y:S02]  /*0e10*/  ULEA UR4, UR6, UR4, 0x18 ;  /* 0x0000000406047291 */ /* 0x001fe4000f8ec0ff */
[----:B------:R-:W-:-:S04]  /*0e20*/  ULEA UR5, UR6, UR5, 0x18 ;  /* 0x0000000506057291 */ /* 0x000fc8000f8ec0ff */
[C---:B------:R-:W-:Y:S02]  /*0e30*/  LEA R5, R3.reuse, UR4, 0x2 ;  /* 0x0000000403057c11 */ /* 0x040fe4000f8e10ff */
[----:B------:R-:W-:-:S03]  /*0e40*/  LEA R2, R3, UR5, 0x2 ;  /* 0x0000000503027c11 */ /* 0x000fc6000f8e10ff */
[----:B------:R0:W-:Y:S04]  /*0e50*/  STS [R5], R8 ;  /* 0x0000000805007388 */ /* 0x0001e80000000800 */
[----:B------:R0:W-:Y:S01]  /*0e60*/  STS [R2], R15 ;  /* 0x0000000f02007388 */ /* 0x0001e20000000800 */
[----:B------:R-:W-:Y:S06]  /*0e70*/  BAR.SYNC.DEFER_BLOCKING 0x0 ;  /* 0x0000000000007b1d */ /* 0x000fec0000010000 */
[----:B------:R-:W-:Y:S05]  /*0e80*/  @P0 BRA `(.L_x_12) ;  /* 0x0000000000180947 */ /* 0x000fea0003800000 */
[----:B------:R-:W-:Y:S04]  /*0e90*/  LDS R4, [R5] ;  /* 0x0000000005047984 */ /* 0x000fe80000000800 */
[----:B------:R-:W1:Y:S02]  /*0ea0*/  LDS R6, [R5+0x100] ;  /* 0x0001000005067984 */ /* 0x000e640000000800 */
[----:B-1----:R-:W-:-:S13]  /*0eb0*/  ISETP.GT.AND P0, PT, R4, R6, PT ;  /* 0x000000060400720c */ /* 0x002fda0003f04270 */
[----:B------:R-:W-:Y:S04]  /*0ec0*/  @P0 STS [R5], R6 ;  /* 0x0000000605000388 */ /* 0x000fe80000000800 */
[----:B------:R-:W1:Y:S04]  /*0ed0*/  @P0 LDS R7, [R2+0x100] ;  /* 0x0001000002070984 */ /* 0x000e680000000800 */
[----:B-1----:R1:W-:Y:S02]  /*0ee0*/  @P0 STS [R2], R7 ;  /* 0x0000000702000388 */ /* 0x0023e40000000800 */
.L_x_12:
[----:B------:R-:W-:Y:S05]  /*0ef0*/  BSYNC.RECONVERGENT B0 ;  /* 0x0000000000007941 */ /* 0x000fea0003800200 */
.L_x_11:
[----:B------:R-:W-:Y:S06]  /*0f00*/  BAR.SYNC.DEFER_BLOCKING 0x0 ;  /* 0x0000000000007b1d */ /* 0x000fec0000010000 */
[----:B------:R-:W-:Y:S05]  /*0f10*/  @P1 EXIT ;  /* 0x000000000000194d */ /* 0x000fea0003800000 */
[----:B------:R-:W-:Y:S01]  /*0f20*/  LDS R4, [R5] ;  /* 0x0000000005047984 */ /* 0x000fe20000000800 */
[----:B------:R-:W-:-:S03]  /*0f30*/  ISETP.NE.AND P1, PT, R3, RZ, PT ;  /* 0x000000ff0300720c */ /* 0x000fc60003f25270 */
[----:B-1----:R-:W1:Y:S02]  /*0f40*/  LDS R7, [R5+0x80] ;  /* 0x0000800005077984 */ /* 0x002e640000000800 */
[----:B-1----:R-:W-:-:S13]  /*0f50*/  ISETP.GT.AND P0, PT, R4, R7, PT ;  /* 0x000000070400720c */ /* 0x002fda0003f04270 */
[----:B------:R-:W1:Y:S04]  /*0f60*/  @P0 LDS R4, [R5+0x80] ;  /* 0x0000800005040984 */ /* 0x000e680000000800 */
[----:B-1----:R-:W-:Y:S04]  /*0f70*/  @P0 STS [R5], R4 ;  /* 0x0000000405000388 */ /* 0x002fe80000000800 */
[----:B------:R-:W1:Y:S04]  /*0f80*/  @P0 LDS R7, [R2+0x80] ;  /* 0x0000800002070984 */ /* 0x000e680000000800 */
[----:B-1----:R-:W-:Y:S04]  /*0f90*/  @P0 STS [R2], R7 ;  /* 0x0000000702000388 */ /* 0x002fe80000000800 */
[----:B------:R-:W-:Y:S04]  /*0fa0*/  LDS R6, [R5] ;  /* 0x0000000005067984 */ /* 0x000fe80000000800 */
[----:B------:R-:W1:Y:S02]  /*0fb0*/  LDS R9, [R5+0x40] ;  /* 0x0000400005097984 */ /* 0x000e640000000800 */
[----:B-1----:R-:W-:-:S13]  /*0fc0*/  ISETP.GT.AND P0, PT, R6, R9, PT ;  /* 0x000000090600720c */ /* 0x002fda0003f04270 */
[----:B------:R-:W1:Y:S04]  /*0fd0*/  @P0 LDS R6, [R5+0x40] ;  /* 0x0000400005060984 */ /* 0x000e680000000800 */
[----:B-1----:R-:W-:Y:S04]  /*0fe0*/  @P0 STS [R5], R6 ;  /* 0x0000000605000388 */ /* 0x002fe80000000800 */
[----:B------:R-:W1:Y:S04]  /*0ff0*/  @P0 LDS R9, [R2+0x40] ;  /* 0x0000400002090984 */ /* 0x000e680000000800 */
[----:B-1----:R-:W-:Y:S04]  /*1000*/  @P0 STS [R2], R9 ;  /* 0x0000000902000388 */ /* 0x002fe80000000800 */
[----:B0-----:R-:W-:Y:S04]  /*1010*/  LDS R8, [R5] ;  /* 0x0000000005087984 */ /* 0x001fe80000000800 */
[----:B------:R-:W0:Y:S02]  /*1020*/  LDS R11, [R5+0x20] ;  /* 0x00002000050b7984 */ /* 0x000e240000000800 */
[----:B0-----:R-:W-:-:S13]  /*1030*/  ISETP.GT.AND P0, PT, R8, R11, PT ;  /* 0x0000000b0800720c */ /* 0x001fda0003f04270 */
[----:B------:R-:W0:Y:S04]  /*1040*/  @P0 LDS R4, [R5+0x20] ;  /* 0x0000200005040984 */ /* 0x000e280000000800 */
[----:B0-----:R-:W-:Y:S04]  /*1050*/  @P0 STS [R5], R4 ;  /* 0x0000000405000388 */ /* 0x001fe80000000800 */
[----:B------:R-:W0:Y:S04]  /*1060*/  @P0 LDS R7, [R2+0x20] ;  /* 0x0000200002070984 */ /* 0x000e280000000800 */
[----:B0-----:R-:W-:Y:S04]  /*1070*/  @P0 STS [R2], R7 ;  /* 0x0000000702000388 */ /* 0x001fe80000000800 */
[----:B------:R-:W-:Y:S04]  /*1080*/  LDS R8, [R5] ;  /* 0x0000000005087984 */ /* 0x000fe80000000800 */
        /* <DEDUP_REMOVED lines=19> */
[----:B0-----:R0:W-:Y:S01]  /*11c0*/  @P0 STS [R2], R9 ;  /* 0x0000000902000388 */ /* 0x0011e20000000800 */
[----:B------:R-:W-:Y:S05]  /*11d0*/  @P1 EXIT ;  /* 0x000000000000194d */ /* 0x000fea0003800000 */
[----:B------:R-:W1:Y:S02]  /*11e0*/  LDS.64 R6, [UR4] ;  /* 0x00000004ff067984 */ /* 0x000e640008000a00 */
[----:B-1----:R-:W-:-:S13]  /*11f0*/  ISETP.GE.AND P0, PT, R6, R7, PT ;  /* 0x000000070600720c */ /* 0x002fda0003f06270 */
[----:B------:R-:W-:Y:S05]  /*1200*/  @P0 BRA `(.L_x_13) ;  /* 0x0000000000200947 */ /* 0x000fea0003800000 */
[----:B------:R-:W1:Y:S01]  /*1210*/  LDS R7, [UR4+0x200] ;  /* 0x00020004ff077984 */ /* 0x000e620008000800 */
[----:B0-----:R-:W0:Y:S08]  /*1220*/  LDC.64 R2, c[0x0][0x388] ;  /* 0x0000e200ff027b82 */ /* 0x001e300000000a00 */
[----:B------:R-:W2:Y:S01]  /*1230*/  LDC.64 R4, c[0x0][0x390] ;  /* 0x0000e400ff047b82 */ /* 0x000ea20000000a00 */
[----:B0-----:R-:W-:-:S05]  /*1240*/  IMAD.WIDE.U32 R2, R0, 0x4, R2 ;  /* 0x0000000400027825 */ /* 0x001fca00078e0002 */
[----:B------:R-:W-:Y:S01]  /*1250*/  STG.E desc[UR8][R2.64], R6 ;  /* 0x0000000602007986 */ /* 0x000fe2000c101908 */
[----:B--2---:R-:W-:-:S05]  /*1260*/  IMAD.WIDE.U32 R4, R0, 0x4, R4 ;  /* 0x0000000400047825 */ /* 0x004fca00078e0004 */
[----:B-1----:R-:W-:Y:S01]  /*1270*/  STG.E desc[UR8][R4.64], R7 ;  /* 0x0000000704007986 */ /* 0x002fe2000c101908 */
[----:B------:R-:W-:Y:S05]  /*1280*/  EXIT ;  /* 0x000000000000794d */ /* 0x000fea0003800000 */
.L_x_13:
[----:B0-----:R-:W0:Y:S01]  /*1290*/  LDS R9, [UR4+0x204] ;  /* 0x00020404ff097984 */ /* 0x001e220008000800 */
[----:B------:R-:W1:Y:S08]  /*12a0*/  LDC.64 R2, c[0x0][0x388] ;  /* 0x0000e200ff027b82 */ /* 0x000e700000000a00 */
[----:B------:R-:W2:Y:S01]  /*12b0*/  LDC.64 R4, c[0x0][0x390] ;  /* 0x0000e400ff047b82 */ /* 0x000ea20000000a00 */
[----:B-1----:R-:W-:-:S05]  /*12c0*/  IMAD.WIDE.U32 R2, R0, 0x4, R2 ;  /* 0x0000000400027825 */ /* 0x002fca00078e0002 */
[----:B------:R-:W-:Y:S01]  /*12d0*/  STG.E desc[UR8][R2.64], R7 ;  /* 0x0000000702007986 */ /* 0x000fe2000c101908 */
[----:B--2---:R-:W-:-:S05]  /*12e0*/  IMAD.WIDE.U32 R4, R0, 0x4, R4 ;  /* 0x0000000400047825 */ /* 0x004fca00078e0004 */
[----:B0-----:R-:W-:Y:S01]  /*12f0*/  STG.E desc[UR8][R4.64], R9 ;  /* 0x0000000904007986 */ /* 0x001fe2000c101908 */
[----:B------:R-:W-:Y:S05]  /*1300*/  EXIT ;  /* 0x000000000000794d */ /* 0x000fea0003800000 */
.L_x_14:
[----:B------:R-:W-:-:S00]  /*1310*/  BRA `(.L_x_14) ;  /* 0xfffffffc00fc7947 */ /* 0x000fc0000383ffff */
[----:B------:R-:W-:-:S00]  /*1320*/  NOP ;  /* 0x0000000000007918 */ /* 0x000fc00000000000 */
        /* <DEDUP_REMOVED lines=13> */
.L_x_15:


//--------------------- .nv.shared._Z10min_reducePiS_S_i --------------------------
	.section	.nv.shared._Z10min_reducePiS_S_i,"aw",@nobits
	.sectionflags	@""
	.align	4
.nv.shared._Z10min_reducePiS_S_i:
	.zero		2048


//--------------------- .nv.shared.reserved.0     --------------------------
	.section	.nv.shared.reserved.0,"aw",@nobits
	.weak		__nv_reservedSMEM_offset_0_alias
	.size		__nv_reservedSMEM_offset_0_alias, 0, 64
	.other		__nv_reservedSMEM_offset_0_alias,@"STO_CUDA_RESERVED_SHARED STV_DEFAULT"
__nv_reservedSMEM_offset_0_alias:
	.zero		0
	.zero		64


//--------------------- .nv.constant0._Z10min_reducePiS_S_i --------------------------
	.section	.nv.constant0._Z10min_reducePiS_S_i,"a",@progbits
	.sectionflags	@""
	.align	4
.nv.constant0._Z10min_reducePiS_S_i:
	.zero		924


//--------------------- SYMBOLS --------------------------

	.type		.nv.reservedSmem.offset0,@object
	.size		.nv.reservedSmem.offset0,0x4
	.type		.nv.reservedSmem.cap,@object
	.size		.nv.reservedSmem.cap,0x4
